	.headerflags	@"EF_CUDA_TEXMODE_UNIFIED EF_CUDA_64BIT_ADDRESS EF_CUDA_ACCELERATORS EF_CUDA_SM90 EF_CUDA_VIRTUAL_SM(EF_CUDA_SM90)"
	.elftype	@"ET_EXEC"


//--------------------- .nv.info                  --------------------------
	.section	.nv.info,"",@"SHT_CUDA_INFO"
	.align	4


	//----- nvinfo : EIATTR_REGCOUNT
	.align		4
        /*0000*/ 	.byte	0x04, 0x2f
        /*0002*/ 	.short	(.L_1 - .L_0)
	.align		4
.L_0:
        /*0004*/ 	.word	index@(triton_poi_fused_clone_mul_0)
        /*0008*/ 	.word	0x00000012


	//----- nvinfo : EIATTR_MIN_STACK_SIZE
	.align		4
.L_1:
        /*000c*/ 	.byte	0x04, 0x12
        /*000e*/ 	.short	(.L_3 - .L_2)
	.align		4
.L_2:
        /*0010*/ 	.word	index@(triton_poi_fused_clone_mul_0)
        /*0014*/ 	.word	0x00000000


	//----- nvinfo : EIATTR_FRAME_SIZE
	.align		4
.L_3:
        /*0018*/ 	.byte	0x04, 0x11
        /*001a*/ 	.short	(.L_5 - .L_4)
	.align		4
.L_4:
        /*001c*/ 	.word	index@(triton_poi_fused_clone_mul_0)
        /*0020*/ 	.word	0x00000000


	//----- nvinfo : EIATTR_MIN_STACK_SIZE
	.align		4
.L_5:
        /*0024*/ 	.byte	0x04, 0x12
        /*0026*/ 	.short	(.L_7 - .L_6)
	.align		4
.L_6:
        /*0028*/ 	.word	index@(triton_poi_fused_clone_mul_0)
        /*002c*/ 	.word	0x00000000
.L_7:


//--------------------- .nv.info.triton_poi_fused_clone_mul_0 --------------------------
	.section	.nv.info.triton_poi_fused_clone_mul_0,"",@"SHT_CUDA_INFO"
	.sectionflags	@""
	.align	4


	//----- nvinfo : EIATTR_CUDA_API_VERSION
	.align		4
        /*0000*/ 	.byte	0x04, 0x37
        /*0002*/ 	.short	(.L_9 - .L_8)
.L_8:
        /*0004*/ 	.word	0x0000007c


	//----- nvinfo : EIATTR_KPARAM_INFO
	.align		4
.L_9:
        /*0008*/ 	.byte	0x04, 0x17
        /*000a*/ 	.short	(.L_11 - .L_10)
.L_10:
        /*000c*/ 	.word	0x00000000
        /*0010*/ 	.short	0x0003
        /*0012*/ 	.short	0x0014
        /*0014*/ 	.byte	0x00, 0xf0, 0x11, 0x00


	//----- nvinfo : EIATTR_KPARAM_INFO
	.align		4
.L_11:
        /*0018*/ 	.byte	0x04, 0x17
        /*001a*/ 	.short	(.L_13 - .L_12)
.L_12:
        /*001c*/ 	.word	0x00000000
        /*0020*/ 	.short	0x0002
        /*0022*/ 	.short	0x0010
        /*0024*/ 	.byte	0x00, 0xf0, 0x11, 0x00


	//----- nvinfo : EIATTR_KPARAM_INFO
	.align		4
.L_13:
        /*0028*/ 	.byte	0x04, 0x17
        /*002a*/ 	.short	(.L_15 - .L_14)
.L_14:
        /*002c*/ 	.word	0x00000000
        /*0030*/ 	.short	0x0001
        /*0032*/ 	.short	0x0008
        /*0034*/ 	.byte	0x00, 0xf4, 0x21, 0x00


	//----- nvinfo : EIATTR_KPARAM_INFO
	.align		4
.L_15:
        /*0038*/ 	.byte	0x04, 0x17
        /*003a*/ 	.short	(.L_17 - .L_16)
.L_16:
        /*003c*/ 	.word	0x00000000
        /*0040*/ 	.short	0x0000
        /*0042*/ 	.short	0x0000
        /*0044*/ 	.byte	0x00, 0xf4, 0x21, 0x00


	//----- nvinfo : EIATTR_SPARSE_MMA_MASK
	.align		4
.L_17:
        /*0048*/ 	.byte	0x03, 0x50
        /*004a*/ 	.short	0x0000


	//----- nvinfo : EIATTR_MAXREG_COUNT
	.align		4
        /*004c*/ 	.byte	0x03, 0x1b
        /*004e*/ 	.short	0x00ff


	//----- nvinfo : EIATTR_EXIT_INSTR_OFFSETS
	.align		4
        /*0050*/ 	.byte	0x04, 0x1c
        /*0052*/ 	.short	(.L_19 - .L_18)


	//   ....[0]....
.L_18:
        /*0054*/ 	.word	0x00000370


	//   ....[1]....
        /*0058*/ 	.word	0x00000400


	//----- nvinfo : EIATTR_REQNTID
	.align		4
.L_19:
        /*005c*/ 	.byte	0x04, 0x10
        /*005e*/ 	.short	(.L_21 - .L_20)
.L_20:
        /*0060*/ 	.word	0x00000080
        /*0064*/ 	.word	0x00000001
        /*0068*/ 	.word	0x00000001


	//----- nvinfo : EIATTR_CBANK_PARAM_SIZE
	.align		4
.L_21:
        /*006c*/ 	.byte	0x03, 0x19
        /*006e*/ 	.short	0x0018


	//----- nvinfo : EIATTR_PARAM_CBANK
	.align		4
        /*0070*/ 	.byte	0x04, 0x0a
        /*0072*/ 	.short	(.L_23 - .L_22)
	.align		4
.L_22:
        /*0074*/ 	.word	index@(.nv.constant0.triton_poi_fused_clone_mul_0)
        /*0078*/ 	.short	0x0210
        /*007a*/ 	.short	0x0018


	//----- nvinfo : EIATTR_SW_WAR
	.align		4
.L_23:
        /*007c*/ 	.byte	0x04, 0x36
        /*007e*/ 	.short	(.L_25 - .L_24)
.L_24:
        /*0080*/ 	.word	0x00000008
.L_25:


//--------------------- .nv.callgraph             --------------------------
	.section	.nv.callgraph,"",@"SHT_CUDA_CALLGRAPH"
	.align	4
	.sectionentsize	8
	.align		4
        /*0000*/ 	.word	0x00000000
	.align		4
        /*0004*/ 	.word	0xffffffff
	.align		4
        /*0008*/ 	.word	0x00000000
	.align		4
        /*000c*/ 	.word	0xfffffffe
	.align		4
        /*0010*/ 	.word	0x00000000
	.align		4
        /*0014*/ 	.word	0xfffffffd
	.align		4
        /*0018*/ 	.word	0x00000000
	.align		4
        /*001c*/ 	.word	0xfffffffc


//--------------------- .text.triton_poi_fused_clone_mul_0 --------------------------
	.section	.text.triton_poi_fused_clone_mul_0,"ax",@progbits
	.sectionflags	@"SHF_BARRIERS=1"
	.align	128
        .global         triton_poi_fused_clone_mul_0
        .type           triton_poi_fused_clone_mul_0,@function
        .size           triton_poi_fused_clone_mul_0,(.L_x_1 - triton_poi_fused_clone_mul_0)
        .other          triton_poi_fused_clone_mul_0,@"STO_CUDA_ENTRY STV_DEFAULT"
triton_poi_fused_clone_mul_0:
.text.triton_poi_fused_clone_mul_0:
[----:B------:R-:W0:Y:S02]  /*0000*/  LDC R1, c[0x0][0x28] ;  /* 0x00000a00ff017b82 */ /* 0x000e240000000800 */
[----:B------:R-:W1:Y:S01]  /*0010*/  S2R R12, SR_TID.X ;  /* 0x00000000000c7919 */ /* 0x000e620000002100 */
[----:B------:R-:W2:Y:S01]  /*0020*/  LDC.64 R2, c[0x0][0x210] ;  /* 0x00008400ff027b82 */ /* 0x000ea20000000a00 */
[----:B------:R-:W-:Y:S01]  /*0030*/  ULDC.64 UR6, c[0x0][0x208] ;  /* 0x0000820000067ab9 */ /* 0x000fe20000000a00 */
[----:B------:R-:W3:Y:S01]  /*0040*/  S2R R10, SR_CTAID.Y ;  /* 0x00000000000a7919 */ /* 0x000ee20000002600 */
[----:B------:R-:W4:Y:S01]  /*0050*/  S2R R0, SR_CTAID.X ;  /* 0x0000000000007919 */ /* 0x000f220000002500 */
[----:B-1----:R-:W-:Y:S01]  /*0060*/  SHF.R.U32.HI R13, RZ, 0x2, R12 ;  /* 0x00000002ff0d7819 */ /* 0x002fe2000001160c */
[----:B------:R-:W-:Y:S02]  /*0070*/  IMAD.SHL.U32 R11, R12, 0x4, RZ ;  /* 0x000000040c0b7824 */ /* 0x000fe400078e00ff */
[----:B---3--:R-:W-:Y:S01]  /*0080*/  IMAD.SHL.U32 R10, R10, 0x10, RZ ;  /* 0x000000100a0a7824 */ /* 0x008fe200078e00ff */
[----:B------:R-:W-:Y:S01]  /*0090*/  SGXT.U32 R13, R13, 0x5 ;  /* 0x000000050d0d781a */ /* 0x000fe20000000000 */
[----:B----4-:R-:W-:-:S03]  /*00a0*/  IMAD.SHL.U32 R0, R0, 0x20, RZ ;  /* 0x0000002000007824 */ /* 0x010fc600078e00ff */
[----:B------:R-:W-:Y:S02]  /*00b0*/  LOP3.LUT R6, R10, 0xc, R11, 0xf8, !PT ;  /* 0x0000000c0a067812 */ /* 0x000fe400078ef80b */
[----:B------:R-:W-:Y:S02]  /*00c0*/  LOP3.LUT R4, R0, R13, RZ, 0xfc, !PT ;  /* 0x0000000d00047212 */ /* 0x000fe400078efcff */
[----:B------:R-:W-:Y:S02]  /*00d0*/  SHF.R.U32.HI R5, RZ, 0x2, R6 ;  /* 0x00000002ff057819 */ /* 0x000fe40000011606 */
[----:B------:R-:W-:-:S03]  /*00e0*/  ISETP.GE.AND P0, PT, R4, 0x20, PT ;  /* 0x000000200400780c */ /* 0x000fc60003f06270 */
[----:B------:R-:W-:Y:S01]  /*00f0*/  IMAD R5, R5, 0x20, R4 ;  /* 0x0000002005057824 */ /* 0x000fe200078e0204 */
[----:B------:R-:W-:Y:S02]  /*0100*/  ISETP.LT.AND P0, PT, R6, 0x10, !P0 ;  /* 0x000000100600780c */ /* 0x000fe40004701270 */
[----:B------:R-:W-:Y:S01]  /*0110*/  CS2R R6, SRZ ;  /* 0x0000000000067805 */ /* 0x000fe2000001ff00 */
[----:B------:R-:W-:Y:S01]  /*0120*/  IMAD R9, R5, 0xc, RZ ;  /* 0x0000000c05097824 */ /* 0x000fe200078e02ff */
[----:B------:R-:W-:-:S03]  /*0130*/  CS2R R4, SRZ ;  /* 0x0000000000047805 */ /* 0x000fc6000001ff00 */
[----:B--2---:R-:W-:-:S06]  /*0140*/  IMAD.WIDE R8, R9, 0x4, R2 ;  /* 0x0000000409087825 */ /* 0x004fcc00078e0202 */
[----:B------:R1:W2:Y:S01]  /*0150*/  @P0 LDG.E.EL.128 R4, desc[UR6][R8.64] ;  /* 0x0000000608040981 */ /* 0x0002a2000c2e1d00 */
[----:B------:R-:W3:Y:S01]  /*0160*/  S2UR UR5, SR_CgaCtaId ;  /* 0x00000000000579c3 */ /* 0x000ee20000008800 */
[----:B------:R-:W-:Y:S01]  /*0170*/  SHF.R.U32.HI R3, RZ, 0x3, R12 ;  /* 0x00000003ff037819 */ /* 0x000fe2000001160c */
[C---:B------:R-:W-:Y:S01]  /*0180*/  IMAD.SHL.U32 R2, R12.reuse, 0x80, RZ ;  /* 0x000000800c027824 */ /* 0x040fe200078e00ff */
[----:B------:R-:W-:Y:S01]  /*0190*/  LOP3.LUT R0, R0, 0x1c, R11, 0xf8, !PT ;  /* 0x0000001c00007812 */ /* 0x000fe200078ef80b */
[----:B------:R-:W-:Y:S01]  /*01a0*/  UMOV UR4, 0x400 ;  /* 0x0000040000047882 */ /* 0x000fe20000000000 */
[----:B------:R-:W-:Y:S01]  /*01b0*/  SGXT.U32 R3, R3, 0x4 ;  /* 0x000000040303781a */ /* 0x000fe20000000000 */
[----:B------:R-:W-:Y:S01]  /*01c0*/  IMAD.SHL.U32 R11, R12, 0x10, RZ ;  /* 0x000000100c0b7824 */ /* 0x000fe200078e00ff */
[----:B------:R-:W-:Y:S02]  /*01d0*/  LOP3.LUT R2, R2, 0x180, RZ, 0xc0, !PT ;  /* 0x0000018002027812 */ /* 0x000fe400078ec0ff */
[----:B------:R-:W-:-:S02]  /*01e0*/  LOP3.LUT R3, R10, R3, RZ, 0xfc, !PT ;  /* 0x000000030a037212 */ /* 0x000fc400078efcff */
[----:B------:R-:W-:Y:S02]  /*01f0*/  SHF.R.U32.HI R10, RZ, 0x1, R12 ;  /* 0x00000001ff0a7819 */ /* 0x000fe4000001160c */
[----:B-1----:R-:W-:Y:S02]  /*0200*/  LOP3.LUT R9, R2, 0x20, RZ, 0xfc, !PT ;  /* 0x0000002002097812 */ /* 0x002fe400078efcff */
[----:B------:R-:W-:Y:S02]  /*0210*/  LOP3.LUT R14, R10, 0x3c, RZ, 0xc0, !PT ;  /* 0x0000003c0a0e7812 */ /* 0x000fe400078ec0ff */
[----:B------:R-:W-:Y:S02]  /*0220*/  LOP3.LUT R15, R11, 0x7f0, RZ, 0xc0, !PT ;  /* 0x000007f00b0f7812 */ /* 0x000fe400078ec0ff */
[C---:B------:R-:W-:Y:S02]  /*0230*/  LOP3.LUT R10, R2.reuse, 0x40, RZ, 0xfc, !PT ;  /* 0x00000040020a7812 */ /* 0x040fe400078efcff */
[----:B------:R-:W-:-:S02]  /*0240*/  LOP3.LUT R11, R2, 0x60, RZ, 0xfc, !PT ;  /* 0x00000060020b7812 */ /* 0x000fc400078efcff */
[----:B------:R-:W-:Y:S01]  /*0250*/  LOP3.LUT R13, R2, R13, RZ, 0xfc, !PT ;  /* 0x0000000d020d7212 */ /* 0x000fe200078efcff */
[----:B---3--:R-:W-:Y:S01]  /*0260*/  UPRMT UR4, UR5, 0x654, UR4 ;  /* 0x0000065405047896 */ /* 0x008fe20008000004 */
[----:B------:R-:W-:-:S04]  /*0270*/  ISETP.GE.AND P0, PT, R0, 0x20, PT ;  /* 0x000000200000780c */ /* 0x000fc80003f06270 */
[----:B------:R-:W-:Y:S02]  /*0280*/  ISETP.LT.AND P0, PT, R3, 0x10, !P0 ;  /* 0x000000100300780c */ /* 0x000fe40004701270 */
[----:B------:R-:W-:Y:S02]  /*0290*/  LEA.HI R8, R2, UR4, RZ, 0x1d ;  /* 0x0000000402087c11 */ /* 0x000fe4000f8fe8ff */
[----:B------:R-:W-:Y:S02]  /*02a0*/  LEA.HI R2, R9, UR4, RZ, 0x1d ;  /* 0x0000000409027c11 */ /* 0x000fe4000f8fe8ff */
[----:B------:R-:W-:Y:S01]  /*02b0*/  LEA.HI R10, R10, UR4, RZ, 0x1d ;  /* 0x000000040a0a7c11 */ /* 0x000fe2000f8fe8ff */
[----:B------:R-:W-:Y:S01]  /*02c0*/  IMAD R9, R13, 0x4, R8 ;  /* 0x000000040d097824 */ /* 0x000fe200078e0208 */
[----:B------:R-:W-:Y:S01]  /*02d0*/  LEA.HI R12, R11, UR4, RZ, 0x1d ;  /* 0x000000040b0c7c11 */ /* 0x000fe2000f8fe8ff */
[----:B------:R-:W-:Y:S01]  /*02e0*/  IMAD R2, R13, 0x4, R2 ;  /* 0x000000040d027824 */ /* 0x000fe200078e0202 */
[----:B------:R-:W-:Y:S01]  /*02f0*/  IADD3 R14, R15, UR4, R14 ;  /* 0x000000040f0e7c10 */ /* 0x000fe2000fffe00e */
[----:B------:R-:W-:-:S02]  /*0300*/  IMAD R11, R13, 0x4, R10 ;  /* 0x000000040d0b7824 */ /* 0x000fc400078e020a */
[----:B------:R-:W-:Y:S01]  /*0310*/  IMAD R12, R13, 0x4, R12 ;  /* 0x000000040d0c7824 */ /* 0x000fe200078e020c */
[----:B--2---:R1:W-:Y:S04]  /*0320*/  STS [R9], R4 ;  /* 0x0000000409007388 */ /* 0x0043e80000000800 */
[----:B------:R1:W-:Y:S04]  /*0330*/  STS [R2+0x80], R5 ;  /* 0x0000800502007388 */ /* 0x0003e80000000800 */
[----:B------:R1:W-:Y:S04]  /*0340*/  STS [R11+0x100], R6 ;  /* 0x000100060b007388 */ /* 0x0003e80000000800 */
[----:B------:R1:W-:Y:S01]  /*0350*/  STS [R12+0x180], R7 ;  /* 0x000180070c007388 */ /* 0x0003e20000000800 */
[----:B------:R-:W-:Y:S06]  /*0360*/  BAR.SYNC.DEFER_BLOCKING 0x0 ;  /* 0x0000000000007b1d */ /* 0x000fec0000010000 */
[----:B-1----:R-:W-:Y:S05]  /*0370*/  @!P0 EXIT ;  /* 0x000000000000894d */ /* 0x002fea0003800000 */
[----:B------:R-:W-:Y:S01]  /*0380*/  LDS R4, [R14] ;  /* 0x000000000e047984 */ /* 0x000fe20000000800 */
[----:B------:R-:W0:Y:S01]  /*0390*/  LDC.64 R8, c[0x0][0x218] ;  /* 0x00008600ff087b82 */ /* 0x000e220000000a00 */
[----:B------:R-:W-:Y:S02]  /*03a0*/  IMAD R3, R3, 0x20, R0 ;  /* 0x0000002003037824 */ /* 0x000fe400078e0200 */
[----:B------:R-:W-:Y:S04]  /*03b0*/  LDS R5, [R14+0x4] ;  /* 0x000004000e057984 */ /* 0x000fe80000000800 */
[----:B------:R-:W-:Y:S04]  /*03c0*/  LDS R6, [R14+0x8] ;  /* 0x000008000e067984 */ /* 0x000fe80000000800 */
[----:B------:R-:W1:Y:S01]  /*03d0*/  LDS R7, [R14+0xc] ;  /* 0x00000c000e077984 */ /* 0x000e620000000800 */
[----:B0-----:R-:W-:-:S05]  /*03e0*/  IMAD.WIDE R2, R3, 0x4, R8 ;  /* 0x0000000403027825 */ /* 0x001fca00078e0208 */
[----:B-1----:R-:W-:Y:S01]  /*03f0*/  STG.E.128 desc[UR6][R2.64], R4 ;  /* 0x0000000402007986 */ /* 0x002fe2000c101d06 */
[----:B------:R-:W-:Y:S05]  /*0400*/  EXIT ;  /* 0x000000000000794d */ /* 0x000fea0003800000 */
.L_x_0:
[----:B------:R-:W-:-:S00]  /*0410*/  BRA `(.L_x_0) ;  /* 0xfffffffc00fc7947 */ /* 0x000fc0000383ffff */
[----:B------:R-:W-:-:S00]  /*0420*/  NOP ;  /* 0x0000000000007918 */ /* 0x000fc00000000000 */
        /* <DEDUP_REMOVED lines=13> */
.L_x_1:


//--------------------- .nv.shared.triton_poi_fused_clone_mul_0 --------------------------
	.section	.nv.shared.triton_poi_fused_clone_mul_0,"aw",@nobits
	.sectionflags	@""
	.align	16
	.zero		1024


//--------------------- .nv.constant0.triton_poi_fused_clone_mul_0 --------------------------
	.section	.nv.constant0.triton_poi_fused_clone_mul_0,"a",@progbits
	.sectionflags	@""
	.align	4
.nv.constant0.triton_poi_fused_clone_mul_0:
	.zero		552
